//
// Generated by NVIDIA NVVM Compiler
//
// Compiler Build ID: CL-36424714
// Cuda compilation tools, release 13.0, V13.0.88
// Based on NVVM 20.0.0
//

.version 9.0
.target sm_100
.address_size 64

	// .globl	_Z13matrixMultRowPfS_S_

.visible .entry _Z13matrixMultRowPfS_S_(
	.param .u64 .ptr .align 1 _Z13matrixMultRowPfS_S__param_0,
	.param .u64 .ptr .align 1 _Z13matrixMultRowPfS_S__param_1,
	.param .u64 .ptr .align 1 _Z13matrixMultRowPfS_S__param_2
)
{
	.reg .pred 	%p<4>;
	.reg .b32 	%r<11>;
	.reg .b32 	%f<13>;
	.reg .b64 	%rd<13>;

	ld.param.u64 	%rd1, [_Z13matrixMultRowPfS_S__param_0];
	ld.param.u64 	%rd2, [_Z13matrixMultRowPfS_S__param_1];
	ld.param.u64 	%rd3, [_Z13matrixMultRowPfS_S__param_2];
	mov.u32 	%r3, %ctaid.y;
	mov.u32 	%r4, %ntid.y;
	mov.u32 	%r5, %tid.y;
	mad.lo.s32 	%r1, %r3, %r4, %r5;
	mov.u32 	%r6, %ctaid.x;
	mov.u32 	%r7, %ntid.x;
	mov.u32 	%r8, %tid.x;
	mad.lo.s32 	%r2, %r6, %r7, %r8;
	setp.gt.u32 	%p1, %r1, 3;
	setp.gt.s32 	%p2, %r2, 3;
	or.pred  	%p3, %p1, %p2;
	@%p3 bra 	$L__BB0_2;
	cvta.to.global.u64 	%rd4, %rd3;
	cvta.to.global.u64 	%rd5, %rd1;
	cvta.to.global.u64 	%rd6, %rd2;
	shl.b32 	%r9, %r1, 2;
	mul.wide.u32 	%rd7, %r9, 4;
	add.s64 	%rd8, %rd5, %rd7;
	ld.global.f32 	%f1, [%rd8];
	mul.wide.s32 	%rd9, %r2, 4;
	add.s64 	%rd10, %rd6, %rd9;
	ld.global.f32 	%f2, [%rd10];
	fma.rn.f32 	%f3, %f1, %f2, 0f00000000;
	ld.global.f32 	%f4, [%rd8+4];
	ld.global.f32 	%f5, [%rd10+16];
	fma.rn.f32 	%f6, %f4, %f5, %f3;
	ld.global.f32 	%f7, [%rd8+8];
	ld.global.f32 	%f8, [%rd10+32];
	fma.rn.f32 	%f9, %f7, %f8, %f6;
	ld.global.f32 	%f10, [%rd8+12];
	ld.global.f32 	%f11, [%rd10+48];
	fma.rn.f32 	%f12, %f10, %f11, %f9;
	add.s32 	%r10, %r9, %r2;
	mul.wide.s32 	%rd11, %r10, 4;
	add.s64 	%rd12, %rd4, %rd11;
	st.global.f32 	[%rd12], %f12;
$L__BB0_2:
	ret;

}
	// .globl	_Z16matrixMultColumnPfS_S_
.visible .entry _Z16matrixMultColumnPfS_S_(
	.param .u64 .ptr .align 1 _Z16matrixMultColumnPfS_S__param_0,
	.param .u64 .ptr .align 1 _Z16matrixMultColumnPfS_S__param_1,
	.param .u64 .ptr .align 1 _Z16matrixMultColumnPfS_S__param_2
)
{
	.reg .pred 	%p<4>;
	.reg .b32 	%r<11>;
	.reg .b32 	%f<13>;
	.reg .b64 	%rd<13>;

	ld.param.u64 	%rd1, [_Z16matrixMultColumnPfS_S__param_0];
	ld.param.u64 	%rd2, [_Z16matrixMultColumnPfS_S__param_1];
	ld.param.u64 	%rd3, [_Z16matrixMultColumnPfS_S__param_2];
	mov.u32 	%r3, %ctaid.y;
	mov.u32 	%r4, %ntid.y;
	mov.u32 	%r5, %tid.y;
	mad.lo.s32 	%r1, %r3, %r4, %r5;
	mov.u32 	%r6, %ctaid.x;
	mov.u32 	%r7, %ntid.x;
	mov.u32 	%r8, %tid.x;
	mad.lo.s32 	%r2, %r6, %r7, %r8;
	setp.gt.u32 	%p1, %r1, 3;
	setp.gt.s32 	%p2, %r2, 3;
	or.pred  	%p3, %p1, %p2;
	@%p3 bra 	$L__BB1_2;
	cvta.to.global.u64 	%rd4, %rd3;
	cvta.to.global.u64 	%rd5, %rd1;
	cvta.to.global.u64 	%rd6, %rd2;
	shl.b32 	%r9, %r1, 2;
	mul.wide.u32 	%rd7, %r9, 4;
	add.s64 	%rd8, %rd5, %rd7;
	ld.global.f32 	%f1, [%rd8];
	mul.wide.s32 	%rd9, %r2, 4;
	add.s64 	%rd10, %rd6, %rd9;
	ld.global.f32 	%f2, [%rd10];
	fma.rn.f32 	%f3, %f1, %f2, 0f00000000;
	ld.global.f32 	%f4, [%rd8+4];
	ld.global.f32 	%f5, [%rd10+16];
	fma.rn.f32 	%f6, %f4, %f5, %f3;
	ld.global.f32 	%f7, [%rd8+8];
	ld.global.f32 	%f8, [%rd10+32];
	fma.rn.f32 	%f9, %f7, %f8, %f6;
	ld.global.f32 	%f10, [%rd8+12];
	ld.global.f32 	%f11, [%rd10+48];
	fma.rn.f32 	%f12, %f10, %f11, %f9;
	add.s32 	%r10, %r9, %r2;
	mul.wide.s32 	%rd11, %r10, 4;
	add.s64 	%rd12, %rd4, %rd11;
	st.global.f32 	[%rd12], %f12;
$L__BB1_2:
	ret;

}
	// .globl	_Z17matrixMultElementPfS_S_
.visible .entry _Z17matrixMultElementPfS_S_(
	.param .u64 .ptr .align 1 _Z17matrixMultElementPfS_S__param_0,
	.param .u64 .ptr .align 1 _Z17matrixMultElementPfS_S__param_1,
	.param .u64 .ptr .align 1 _Z17matrixMultElementPfS_S__param_2
)
{
	.reg .pred 	%p<4>;
	.reg .b32 	%r<11>;
	.reg .b32 	%f<13>;
	.reg .b64 	%rd<13>;

	ld.param.u64 	%rd1, [_Z17matrixMultElementPfS_S__param_0];
	ld.param.u64 	%rd2, [_Z17matrixMultElementPfS_S__param_1];
	ld.param.u64 	%rd3, [_Z17matrixMultElementPfS_S__param_2];
	mov.u32 	%r3, %ctaid.y;
	mov.u32 	%r4, %ntid.y;
	mov.u32 	%r5, %tid.y;
	mad.lo.s32 	%r1, %r3, %r4, %r5;
	mov.u32 	%r6, %ctaid.x;
	mov.u32 	%r7, %ntid.x;
	mov.u32 	%r8, %tid.x;
	mad.lo.s32 	%r2, %r6, %r7, %r8;
	setp.gt.u32 	%p1, %r1, 3;
	setp.gt.s32 	%p2, %r2, 3;
	or.pred  	%p3, %p1, %p2;
	@%p3 bra 	$L__BB2_2;
	cvta.to.global.u64 	%rd4, %rd3;
	cvta.to.global.u64 	%rd5, %rd1;
	cvta.to.global.u64 	%rd6, %rd2;
	shl.b32 	%r9, %r1, 2;
	mul.wide.u32 	%rd7, %r9, 4;
	add.s64 	%rd8, %rd5, %rd7;
	ld.global.f32 	%f1, [%rd8];
	mul.wide.s32 	%rd9, %r2, 4;
	add.s64 	%rd10, %rd6, %rd9;
	ld.global.f32 	%f2, [%rd10];
	fma.rn.f32 	%f3, %f1, %f2, 0f00000000;
	ld.global.f32 	%f4, [%rd8+4];
	ld.global.f32 	%f5, [%rd10+16];
	fma.rn.f32 	%f6, %f4, %f5, %f3;
	ld.global.f32 	%f7, [%rd8+8];
	ld.global.f32 	%f8, [%rd10+32];
	fma.rn.f32 	%f9, %f7, %f8, %f6;
	ld.global.f32 	%f10, [%rd8+12];
	ld.global.f32 	%f11, [%rd10+48];
	fma.rn.f32 	%f12, %f10, %f11, %f9;
	add.s32 	%r10, %r9, %r2;
	mul.wide.s32 	%rd11, %r10, 4;
	add.s64 	%rd12, %rd4, %rd11;
	st.global.f32 	[%rd12], %f12;
$L__BB2_2:
	ret;

}


// ===== COMPILED SASS (sm_100) =====

	.target	sm_100

	.elftype	@"ET_EXEC"


//--------------------- .note.nv.tkinfo           --------------------------
	.section	.note.nv.tkinfo,"",@"SHT_NOTE"
	.sectionflags	@"SHF_NOTE_NV_TKINFO"
	.tkinfo
        /*0018*/ 	.word	0x00000002
        /*0030*/ 	.string	""
        /*0030*/ 	.string	"ptxas"
        /*0030*/ 	.string	"Cuda compilation tools, release 13.0, V13.0.88"
        /*0030*/ 	.string	"Build cuda_13.0.r13.0/compiler.36424714_0"
        /*0030*/ 	.string	"-arch sm_100 -m 64 "



//--------------------- .note.nv.cuinfo           --------------------------
	.section	.note.nv.cuinfo,"",@"SHT_NOTE"
	.sectionflags	@"SHF_NOTE_NV_CUINFO"
        /*0018*/ 	.short	0x0002
        /*001a*/ 	.short	0x0064
        /*001c*/ 	.short	0x0082
	.zero		2


//--------------------- .nv.info                  --------------------------
	.section	.nv.info,"",@"SHT_CUDA_INFO"
	.align	4


	//----- nvinfo : EIATTR_REGCOUNT
	.align		4
        /*0000*/ 	.byte	0x04, 0x2f
        /*0002*/ 	.short	(.L_1 - .L_0)
	.align		4
.L_0:
        /*0004*/ 	.word	index@(_Z13matrixMultRowPfS_S_)
        /*0008*/ 	.word	0x00000014


	//----- nvinfo : EIATTR_FRAME_SIZE
	.align		4
.L_1:
        /*000c*/ 	.byte	0x04, 0x11
        /*000e*/ 	.short	(.L_3 - .L_2)
	.align		4
.L_2:
        /*0010*/ 	.word	index@(_Z13matrixMultRowPfS_S_)
        /*0014*/ 	.word	0x00000000


	//----- nvinfo : EIATTR_REGCOUNT
	.align		4
.L_3:
        /*0018*/ 	.byte	0x04, 0x2f
        /*001a*/ 	.short	(.L_5 - .L_4)
	.align		4
.L_4:
        /*001c*/ 	.word	index@(_Z16matrixMultColumnPfS_S_)
        /*0020*/ 	.word	0x00000014


	//----- nvinfo : EIATTR_FRAME_SIZE
	.align		4
.L_5:
        /*0024*/ 	.byte	0x04, 0x11
        /*0026*/ 	.short	(.L_7 - .L_6)
	.align		4
.L_6:
        /*0028*/ 	.word	index@(_Z16matrixMultColumnPfS_S_)
        /*002c*/ 	.word	0x00000000


	//----- nvinfo : EIATTR_REGCOUNT
	.align		4
.L_7:
        /*0030*/ 	.byte	0x04, 0x2f
        /*0032*/ 	.short	(.L_9 - .L_8)
	.align		4
.L_8:
        /*0034*/ 	.word	index@(_Z17matrixMultElementPfS_S_)
        /*0038*/ 	.word	0x00000014


	//----- nvinfo : EIATTR_FRAME_SIZE
	.align		4
.L_9:
        /*003c*/ 	.byte	0x04, 0x11
        /*003e*/ 	.short	(.L_11 - .L_10)
	.align		4
.L_10:
        /*0040*/ 	.word	index@(_Z17matrixMultElementPfS_S_)
        /*0044*/ 	.word	0x00000000


	//----- nvinfo : EIATTR_MIN_STACK_SIZE
	.align		4
.L_11:
        /*0048*/ 	.byte	0x04, 0x12
        /*004a*/ 	.short	(.L_13 - .L_12)
	.align		4
.L_12:
        /*004c*/ 	.word	index@(_Z17matrixMultElementPfS_S_)
        /*0050*/ 	.word	0x00000000


	//----- nvinfo : EIATTR_MIN_STACK_SIZE
	.align		4
.L_13:
        /*0054*/ 	.byte	0x04, 0x12
        /*0056*/ 	.short	(.L_15 - .L_14)
	.align		4
.L_14:
        /*0058*/ 	.word	index@(_Z16matrixMultColumnPfS_S_)
        /*005c*/ 	.word	0x00000000


	//----- nvinfo : EIATTR_MIN_STACK_SIZE
	.align		4
.L_15:
        /*0060*/ 	.byte	0x04, 0x12
        /*0062*/ 	.short	(.L_17 - .L_16)
	.align		4
.L_16:
        /*0064*/ 	.word	index@(_Z13matrixMultRowPfS_S_)
        /*0068*/ 	.word	0x00000000
.L_17:


//--------------------- .nv.compat                --------------------------
	.section	.nv.compat,"",@"SHT_CUDA_COMPAT_INFO"
	.align	4
        /*0000*/ 	.byte	0x02, 0x09, 0x00, 0x00, 0x02, 0x02, 0x01, 0x00, 0x02, 0x05, 0x05, 0x00, 0x03, 0x07, 0x01, 0x01
        /*0010*/ 	.byte	0x02, 0x03, 0x00, 0x00, 0x02, 0x06, 0x01, 0x00, 0x04, 0x0b, 0x08, 0x00, 0x09, 0x00, 0x00, 0x00
        /*0020*/ 	.byte	0x00, 0x00, 0x00, 0x00


//--------------------- .nv.info._Z17matrixMultElementPfS_S_ --------------------------
	.section	.nv.info._Z17matrixMultElementPfS_S_,"",@"SHT_CUDA_INFO"
	.sectionflags	@""
	.align	4


	//----- nvinfo : EIATTR_CUDA_API_VERSION
	.align		4
        /*0000*/ 	.byte	0x04, 0x37
        /*0002*/ 	.short	(.L_19 - .L_18)
.L_18:
        /*0004*/ 	.word	0x00000082


	//----- nvinfo : EIATTR_KPARAM_INFO
	.align		4
.L_19:
        /*0008*/ 	.byte	0x04, 0x17
        /*000a*/ 	.short	(.L_21 - .L_20)
.L_20:
        /*000c*/ 	.word	0x00000000
        /*0010*/ 	.short	0x0002
        /*0012*/ 	.short	0x0010
        /*0014*/ 	.byte	0x00, 0xf5, 0x21, 0x00


	//----- nvinfo : EIATTR_KPARAM_INFO
	.align		4
.L_21:
        /*0018*/ 	.byte	0x04, 0x17
        /*001a*/ 	.short	(.L_23 - .L_22)
.L_22:
        /*001c*/ 	.word	0x00000000
        /*0020*/ 	.short	0x0001
        /*0022*/ 	.short	0x0008
        /*0024*/ 	.byte	0x00, 0xf5, 0x21, 0x00


	//----- nvinfo : EIATTR_KPARAM_INFO
	.align		4
.L_23:
        /*0028*/ 	.byte	0x04, 0x17
        /*002a*/ 	.short	(.L_25 - .L_24)
.L_24:
        /*002c*/ 	.word	0x00000000
        /*0030*/ 	.short	0x0000
        /*0032*/ 	.short	0x0000
        /*0034*/ 	.byte	0x00, 0xf5, 0x21, 0x00


	//----- nvinfo : EIATTR_SPARSE_MMA_MASK
	.align		4
.L_25:
        /*0038*/ 	.byte	0x03, 0x50
        /*003a*/ 	.short	0x0000


	//----- nvinfo : EIATTR_MAXREG_COUNT
	.align		4
        /*003c*/ 	.byte	0x03, 0x1b
        /*003e*/ 	.short	0x00ff


	//----- nvinfo : EIATTR_MERCURY_ISA_VERSION
	.align		4
        /*0040*/ 	.byte	0x03, 0x5f
        /*0042*/ 	.short	0x0101


	//----- nvinfo : EIATTR_VRC_CTA_INIT_COUNT
	.align		4
        /*0044*/ 	.byte	0x02, 0x4a
	.zero		1
	.zero		1


	//----- nvinfo : EIATTR_EXIT_INSTR_OFFSETS
	.align		4
        /*0048*/ 	.byte	0x04, 0x1c
        /*004a*/ 	.short	(.L_27 - .L_26)


	//   ....[0]....
.L_26:
        /*004c*/ 	.word	0x000000b0


	//   ....[1]....
        /*0050*/ 	.word	0x00000220


	//----- nvinfo : EIATTR_CBANK_PARAM_SIZE
	.align		4
.L_27:
        /*0054*/ 	.byte	0x03, 0x19
        /*0056*/ 	.short	0x0018


	//----- nvinfo : EIATTR_PARAM_CBANK
	.align		4
        /*0058*/ 	.byte	0x04, 0x0a
        /*005a*/ 	.short	(.L_29 - .L_28)
	.align		4
.L_28:
        /*005c*/ 	.word	index@(.nv.constant0._Z17matrixMultElementPfS_S_)
        /*0060*/ 	.short	0x0380
        /*0062*/ 	.short	0x0018


	//----- nvinfo : EIATTR_SW_WAR
	.align		4
.L_29:
        /*0064*/ 	.byte	0x04, 0x36
        /*0066*/ 	.short	(.L_31 - .L_30)
.L_30:
        /*0068*/ 	.word	0x00000008
.L_31:


//--------------------- .nv.info._Z16matrixMultColumnPfS_S_ --------------------------
	.section	.nv.info._Z16matrixMultColumnPfS_S_,"",@"SHT_CUDA_INFO"
	.sectionflags	@""
	.align	4


	//----- nvinfo : EIATTR_CUDA_API_VERSION
	.align		4
        /*0000*/ 	.byte	0x04, 0x37
        /*0002*/ 	.short	(.L_33 - .L_32)
.L_32:
        /*0004*/ 	.word	0x00000082


	//----- nvinfo : EIATTR_KPARAM_INFO
	.align		4
.L_33:
        /*0008*/ 	.byte	0x04, 0x17
        /*000a*/ 	.short	(.L_35 - .L_34)
.L_34:
        /*000c*/ 	.word	0x00000000
        /*0010*/ 	.short	0x0002
        /*0012*/ 	.short	0x0010
        /*0014*/ 	.byte	0x00, 0xf5, 0x21, 0x00


	//----- nvinfo : EIATTR_KPARAM_INFO
	.align		4
.L_35:
        /*0018*/ 	.byte	0x04, 0x17
        /*001a*/ 	.short	(.L_37 - .L_36)
.L_36:
        /*001c*/ 	.word	0x00000000
        /*0020*/ 	.short	0x0001
        /*0022*/ 	.short	0x0008
        /*0024*/ 	.byte	0x00, 0xf5, 0x21, 0x00


	//----- nvinfo : EIATTR_KPARAM_INFO
	.align		4
.L_37:
        /*0028*/ 	.byte	0x04, 0x17
        /*002a*/ 	.short	(.L_39 - .L_38)
.L_38:
        /*002c*/ 	.word	0x00000000
        /*0030*/ 	.short	0x0000
        /*0032*/ 	.short	0x0000
        /*0034*/ 	.byte	0x00, 0xf5, 0x21, 0x00


	//----- nvinfo : EIATTR_SPARSE_MMA_MASK
	.align		4
.L_39:
        /*0038*/ 	.byte	0x03, 0x50
        /*003a*/ 	.short	0x0000


	//----- nvinfo : EIATTR_MAXREG_COUNT
	.align		4
        /*003c*/ 	.byte	0x03, 0x1b
        /*003e*/ 	.short	0x00ff


	//----- nvinfo : EIATTR_MERCURY_ISA_VERSION
	.align		4
        /*0040*/ 	.byte	0x03, 0x5f
        /*0042*/ 	.short	0x0101


	//----- nvinfo : EIATTR_VRC_CTA_INIT_COUNT
	.align		4
        /*0044*/ 	.byte	0x02, 0x4a
	.zero		1
	.zero		1


	//----- nvinfo : EIATTR_EXIT_INSTR_OFFSETS
	.align		4
        /*0048*/ 	.byte	0x04, 0x1c
        /*004a*/ 	.short	(.L_41 - .L_40)


	//   ....[0]....
.L_40:
        /*004c*/ 	.word	0x000000b0


	//   ....[1]....
        /*0050*/ 	.word	0x00000220


	//----- nvinfo : EIATTR_CBANK_PARAM_SIZE
	.align		4
.L_41:
        /*0054*/ 	.byte	0x03, 0x19
        /*0056*/ 	.short	0x0018


	//----- nvinfo : EIATTR_PARAM_CBANK
	.align		4
        /*0058*/ 	.byte	0x04, 0x0a
        /*005a*/ 	.short	(.L_43 - .L_42)
	.align		4
.L_42:
        /*005c*/ 	.word	index@(.nv.constant0._Z16matrixMultColumnPfS_S_)
        /*0060*/ 	.short	0x0380
        /*0062*/ 	.short	0x0018


	//----- nvinfo : EIATTR_SW_WAR
	.align		4
.L_43:
        /*0064*/ 	.byte	0x04, 0x36
        /*0066*/ 	.short	(.L_45 - .L_44)
.L_44:
        /*0068*/ 	.word	0x00000008
.L_45:


//--------------------- .nv.info._Z13matrixMultRowPfS_S_ --------------------------
	.section	.nv.info._Z13matrixMultRowPfS_S_,"",@"SHT_CUDA_INFO"
	.sectionflags	@""
	.align	4


	//----- nvinfo : EIATTR_CUDA_API_VERSION
	.align		4
        /*0000*/ 	.byte	0x04, 0x37
        /*0002*/ 	.short	(.L_47 - .L_46)
.L_46:
        /*0004*/ 	.word	0x00000082


	//----- nvinfo : EIATTR_KPARAM_INFO
	.align		4
.L_47:
        /*0008*/ 	.byte	0x04, 0x17
        /*000a*/ 	.short	(.L_49 - .L_48)
.L_48:
        /*000c*/ 	.word	0x00000000
        /*0010*/ 	.short	0x0002
        /*0012*/ 	.short	0x0010
        /*0014*/ 	.byte	0x00, 0xf5, 0x21, 0x00


	//----- nvinfo : EIATTR_KPARAM_INFO
	.align		4
.L_49:
        /*0018*/ 	.byte	0x04, 0x17
        /*001a*/ 	.short	(.L_51 - .L_50)
.L_50:
        /*001c*/ 	.word	0x00000000
        /*0020*/ 	.short	0x0001
        /*0022*/ 	.short	0x0008
        /*0024*/ 	.byte	0x00, 0xf5, 0x21, 0x00


	//----- nvinfo : EIATTR_KPARAM_INFO
	.align		4
.L_51:
        /*0028*/ 	.byte	0x04, 0x17
        /*002a*/ 	.short	(.L_53 - .L_52)
.L_52:
        /*002c*/ 	.word	0x00000000
        /*0030*/ 	.short	0x0000
        /*0032*/ 	.short	0x0000
        /*0034*/ 	.byte	0x00, 0xf5, 0x21, 0x00


	//----- nvinfo : EIATTR_SPARSE_MMA_MASK
	.align		4
.L_53:
        /*0038*/ 	.byte	0x03, 0x50
        /*003a*/ 	.short	0x0000


	//----- nvinfo : EIATTR_MAXREG_COUNT
	.align		4
        /*003c*/ 	.byte	0x03, 0x1b
        /*003e*/ 	.short	0x00ff


	//----- nvinfo : EIATTR_MERCURY_ISA_VERSION
	.align		4
        /*0040*/ 	.byte	0x03, 0x5f
        /*0042*/ 	.short	0x0101


	//----- nvinfo : EIATTR_VRC_CTA_INIT_COUNT
	.align		4
        /*0044*/ 	.byte	0x02, 0x4a
	.zero		1
	.zero		1


	//----- nvinfo : EIATTR_EXIT_INSTR_OFFSETS
	.align		4
        /*0048*/ 	.byte	0x04, 0x1c
        /*004a*/ 	.short	(.L_55 - .L_54)


	//   ....[0]....
.L_54:
        /*004c*/ 	.word	0x000000b0


	//   ....[1]....
        /*0050*/ 	.word	0x00000220


	//----- nvinfo : EIATTR_CBANK_PARAM_SIZE
	.align		4
.L_55:
        /*0054*/ 	.byte	0x03, 0x19
        /*0056*/ 	.short	0x0018


	//----- nvinfo : EIATTR_PARAM_CBANK
	.align		4
        /*0058*/ 	.byte	0x04, 0x0a
        /*005a*/ 	.short	(.L_57 - .L_56)
	.align		4
.L_56:
        /*005c*/ 	.word	index@(.nv.constant0._Z13matrixMultRowPfS_S_)
        /*0060*/ 	.short	0x0380
        /*0062*/ 	.short	0x0018


	//----- nvinfo : EIATTR_SW_WAR
	.align		4
.L_57:
        /*0064*/ 	.byte	0x04, 0x36
        /*0066*/ 	.short	(.L_59 - .L_58)
.L_58:
        /*0068*/ 	.word	0x00000008
.L_59:


//--------------------- .nv.callgraph             --------------------------
	.section	.nv.callgraph,"",@"SHT_CUDA_CALLGRAPH"
	.align	4
	.sectionentsize	8
	.align		4
        /*0000*/ 	.word	0x00000000
	.align		4
        /*0004*/ 	.word	0xffffffff
	.align		4
        /*0008*/ 	.word	0x00000000
	.align		4
        /*000c*/ 	.word	0xfffffffe
	.align		4
        /*0010*/ 	.word	0x00000000
	.align		4
        /*0014*/ 	.word	0xfffffffd
	.align		4
        /*0018*/ 	.word	0x00000000
	.align		4
        /*001c*/ 	.word	0xfffffffc


//--------------------- .text._Z17matrixMultElementPfS_S_ --------------------------
	.section	.text._Z17matrixMultElementPfS_S_,"ax",@progbits
	.align	128
        .global         _Z17matrixMultElementPfS_S_
        .type           _Z17matrixMultElementPfS_S_,@function
        .size           _Z17matrixMultElementPfS_S_,(.L_x_3 - _Z17matrixMultElementPfS_S_)
        .other          _Z17matrixMultElementPfS_S_,@"STO_CUDA_ENTRY STV_DEFAULT"
_Z17matrixMultElementPfS_S_:
.text._Z17matrixMultElementPfS_S_:
[----:B------:R-:W-:Y:S01]  /*0000*/  LDC R1, c[0x0][0x37c] ;  /* 0x0000df00ff017b82 */ /* 0x000fe20000000800 */
[----:B------:R-:W0:Y:S07]  /*0010*/  S2R R2, SR_TID.X ;  /* 0x0000000000027919 */ /* 0x000e2e0000002100 */
[----:B------:R-:W1:Y:S01]  /*0020*/  LDC R0, c[0x0][0x364] ;  /* 0x0000d900ff007b82 */ /* 0x000e620000000800 */
[----:B------:R-:W1:Y:S07]  /*0030*/  S2R R3, SR_TID.Y ;  /* 0x0000000000037919 */ /* 0x000e6e0000002200 */
[----:B------:R-:W0:Y:S08]  /*0040*/  S2UR UR5, SR_CTAID.X ;  /* 0x00000000000579c3 */ /* 0x000e300000002500 */
[----:B------:R-:W0:Y:S08]  /*0050*/  LDC R9, c[0x0][0x360] ;  /* 0x0000d800ff097b82 */ /* 0x000e300000000800 */
[----:B------:R-:W1:Y:S01]  /*0060*/  S2UR UR4, SR_CTAID.Y ;  /* 0x00000000000479c3 */ /* 0x000e620000002600 */
[----:B0-----:R-:W-:-:S05]  /*0070*/  IMAD R9, R9, UR5, R2 ;  /* 0x0000000509097c24 */ /* 0x001fca000f8e0202 */
[----:B------:R-:W-:Y:S01]  /*0080*/  ISETP.GT.AND P0, PT, R9, 0x3, PT ;  /* 0x000000030900780c */ /* 0x000fe20003f04270 */
[----:B-1----:R-:W-:-:S05]  /*0090*/  IMAD R0, R0, UR4, R3 ;  /* 0x0000000400007c24 */ /* 0x002fca000f8e0203 */
[----:B------:R-:W-:-:S13]  /*00a0*/  ISETP.GT.U32.OR P0, PT, R0, 0x3, P0 ;  /* 0x000000030000780c */ /* 0x000fda0000704470 */
[----:B------:R-:W-:Y:S05]  /*00b0*/  @P0 EXIT ;  /* 0x000000000000094d */ /* 0x000fea0003800000 */
[----:B------:R-:W0:Y:S01]  /*00c0*/  LDC.64 R4, c[0x0][0x380] ;  /* 0x0000e000ff047b82 */ /* 0x000e220000000a00 */
[----:B------:R-:W1:Y:S01]  /*00d0*/  LDCU.64 UR4, c[0x0][0x358] ;  /* 0x00006b00ff0477ac */ /* 0x000e620008000a00 */
[----:B------:R-:W-:-:S06]  /*00e0*/  SHF.L.U32 R8, R0, 0x2, RZ ;  /* 0x0000000200087819 */ /* 0x000fcc00000006ff */
[----:B------:R-:W2:Y:S08]  /*00f0*/  LDC.64 R6, c[0x0][0x388] ;  /* 0x0000e200ff067b82 */ /* 0x000eb00000000a00 */
[----:B------:R-:W3:Y:S01]  /*0100*/  LDC.64 R2, c[0x0][0x390] ;  /* 0x0000e400ff027b82 */ /* 0x000ee20000000a00 */
[----:B0-----:R-:W-:-:S05]  /*0110*/  IMAD.WIDE.U32 R4, R8, 0x4, R4 ;  /* 0x0000000408047825 */ /* 0x001fca00078e0004 */
[----:B-1----:R-:W4:Y:S01]  /*0120*/  LDG.E R0, desc[UR4][R4.64] ;  /* 0x0000000404007981 */ /* 0x002f22000c1e1900 */
[----:B--2---:R-:W-:-:S03]  /*0130*/  IMAD.WIDE R6, R9, 0x4, R6 ;  /* 0x0000000409067825 */ /* 0x004fc600078e0206 */
[----:B------:R-:W2:Y:S04]  /*0140*/  LDG.E R13, desc[UR4][R4.64+0x4] ;  /* 0x00000404040d7981 */ /* 0x000ea8000c1e1900 */
[----:B------:R-:W4:Y:S04]  /*0150*/  LDG.E R11, desc[UR4][R6.64] ;  /* 0x00000004060b7981 */ /* 0x000f28000c1e1900 */
[----:B------:R-:W2:Y:S04]  /*0160*/  LDG.E R10, desc[UR4][R6.64+0x10] ;  /* 0x00001004060a7981 */ /* 0x000ea8000c1e1900 */
[----:B------:R-:W5:Y:S04]  /*0170*/  LDG.E R15, desc[UR4][R4.64+0x8] ;  /* 0x00000804040f7981 */ /* 0x000f68000c1e1900 */
[----:B------:R-:W5:Y:S04]  /*0180*/  LDG.E R12, desc[UR4][R6.64+0x20] ;  /* 0x00002004060c7981 */ /* 0x000f68000c1e1900 */
[----:B------:R-:W5:Y:S04]  /*0190*/  LDG.E R17, desc[UR4][R4.64+0xc] ;  /* 0x00000c0404117981 */ /* 0x000f68000c1e1900 */
[----:B------:R-:W5:Y:S01]  /*01a0*/  LDG.E R14, desc[UR4][R6.64+0x30] ;  /* 0x00003004060e7981 */ /* 0x000f62000c1e1900 */
[----:B------:R-:W-:-:S05]  /*01b0*/  IADD3 R9, PT, PT, R9, R8, RZ ;  /* 0x0000000809097210 */ /* 0x000fca0007ffe0ff */
[----:B---3--:R-:W-:-:S04]  /*01c0*/  IMAD.WIDE R2, R9, 0x4, R2 ;  /* 0x0000000409027825 */ /* 0x008fc800078e0202 */
[----:B----4-:R-:W-:-:S04]  /*01d0*/  FFMA R0, R0, R11, RZ ;  /* 0x0000000b00007223 */ /* 0x010fc800000000ff */
[----:B--2---:R-:W-:-:S04]  /*01e0*/  FFMA R0, R13, R10, R0 ;  /* 0x0000000a0d007223 */ /* 0x004fc80000000000 */
[----:B-----5:R-:W-:-:S04]  /*01f0*/  FFMA R0, R15, R12, R0 ;  /* 0x0000000c0f007223 */ /* 0x020fc80000000000 */
[----:B------:R-:W-:-:S05]  /*0200*/  FFMA R17, R17, R14, R0 ;  /* 0x0000000e11117223 */ /* 0x000fca0000000000 */
[----:B------:R-:W-:Y:S01]  /*0210*/  STG.E desc[UR4][R2.64], R17 ;  /* 0x0000001102007986 */ /* 0x000fe2000c101904 */
[----:B------:R-:W-:Y:S05]  /*0220*/  EXIT ;  /* 0x000000000000794d */ /* 0x000fea0003800000 */
.L_x_0:
[----:B------:R-:W-:-:S00]  /*0230*/  BRA `(.L_x_0) ;  /* 0xfffffffc00fc7947 */ /* 0x000fc0000383ffff */
[----:B------:R-:W-:-:S00]  /*0240*/  NOP ;  /* 0x0000000000007918 */ /* 0x000fc00000000000 */
        /* <DEDUP_REMOVED lines=11> */
.L_x_3:


//--------------------- .text._Z16matrixMultColumnPfS_S_ --------------------------
	.section	.text._Z16matrixMultColumnPfS_S_,"ax",@progbits
	.align	128
        .global         _Z16matrixMultColumnPfS_S_
        .type           _Z16matrixMultColumnPfS_S_,@function
        .size           _Z16matrixMultColumnPfS_S_,(.L_x_4 - _Z16matrixMultColumnPfS_S_)
        .other          _Z16matrixMultColumnPfS_S_,@"STO_CUDA_ENTRY STV_DEFAULT"
_Z16matrixMultColumnPfS_S_:
.text._Z16matrixMultColumnPfS_S_:
        /* <DEDUP_REMOVED lines=35> */
.L_x_1:
        /* <DEDUP_REMOVED lines=13> */
.L_x_4:


//--------------------- .text._Z13matrixMultRowPfS_S_ --------------------------
	.section	.text._Z13matrixMultRowPfS_S_,"ax",@progbits
	.align	128
        .global         _Z13matrixMultRowPfS_S_
        .type           _Z13matrixMultRowPfS_S_,@function
        .size           _Z13matrixMultRowPfS_S_,(.L_x_5 - _Z13matrixMultRowPfS_S_)
        .other          _Z13matrixMultRowPfS_S_,@"STO_CUDA_ENTRY STV_DEFAULT"
_Z13matrixMultRowPfS_S_:
.text._Z13matrixMultRowPfS_S_:
        /* <DEDUP_REMOVED lines=35> */
.L_x_2:
        /* <DEDUP_REMOVED lines=13> */
.L_x_5:


//--------------------- .nv.shared.reserved.0     --------------------------
	.section	.nv.shared.reserved.0,"aw",@nobits
	.weak		__nv_reservedSMEM_offset_0_alias
	.size		__nv_reservedSMEM_offset_0_alias, 0, 64
	.other		__nv_reservedSMEM_offset_0_alias,@"STO_CUDA_RESERVED_SHARED STV_DEFAULT"
__nv_reservedSMEM_offset_0_alias:
	.zero		0
	.zero		64


//--------------------- .nv.constant0._Z17matrixMultElementPfS_S_ --------------------------
	.section	.nv.constant0._Z17matrixMultElementPfS_S_,"a",@progbits
	.sectionflags	@""
	.align	4
.nv.constant0._Z17matrixMultElementPfS_S_:
	.zero		920


//--------------------- .nv.constant0._Z16matrixMultColumnPfS_S_ --------------------------
	.section	.nv.constant0._Z16matrixMultColumnPfS_S_,"a",@progbits
	.sectionflags	@""
	.align	4
.nv.constant0._Z16matrixMultColumnPfS_S_:
	.zero		920


//--------------------- .nv.constant0._Z13matrixMultRowPfS_S_ --------------------------
	.section	.nv.constant0._Z13matrixMultRowPfS_S_,"a",@progbits
	.sectionflags	@""
	.align	4
.nv.constant0._Z13matrixMultRowPfS_S_:
	.zero		920


//--------------------- SYMBOLS --------------------------

	.type		.nv.reservedSmem.offset0,@object
	.size		.nv.reservedSmem.offset0,0x4
